//
// Generated by NVIDIA NVVM Compiler
//
// Compiler Build ID: CL-36424714
// Cuda compilation tools, release 13.0, V13.0.88
// Based on NVVM 20.0.0
//

.version 9.0
.target sm_100
.address_size 64

	// .globl	_Z17nn_Softmax_kernelPfS_
.global .align 4 .b8 x[256];
.global .align 4 .b8 exp_x[256];
.global .align 4 .b8 sum_exp[32];
.global .align 4 .b8 result[256];

.visible .entry _Z17nn_Softmax_kernelPfS_(
	.param .u64 .ptr .align 1 _Z17nn_Softmax_kernelPfS__param_0,
	.param .u64 .ptr .align 1 _Z17nn_Softmax_kernelPfS__param_1
)
{
	.reg .pred 	%p<4>;
	.reg .b32 	%r<11>;
	.reg .b32 	%f<6>;
	.reg .b64 	%rd<23>;

	ld.param.u64 	%rd1, [_Z17nn_Softmax_kernelPfS__param_0];
	ld.param.u64 	%rd2, [_Z17nn_Softmax_kernelPfS__param_1];
	mov.u32 	%r3, %tid.y;
	mov.u32 	%r4, %ctaid.y;
	mov.u32 	%r5, %ntid.y;
	mad.lo.s32 	%r1, %r4, %r5, %r3;
	mov.u32 	%r6, %tid.x;
	mov.u32 	%r7, %ctaid.x;
	mov.u32 	%r8, %ntid.x;
	mad.lo.s32 	%r2, %r7, %r8, %r6;
	setp.gt.u32 	%p1, %r1, 7;
	setp.gt.s32 	%p2, %r2, 7;
	or.pred  	%p3, %p1, %p2;
	@%p3 bra 	$L__BB0_2;
	cvta.to.global.u64 	%rd3, %rd2;
	cvta.to.global.u64 	%rd4, %rd1;
	shl.b32 	%r9, %r1, 3;
	add.s32 	%r10, %r9, %r2;
	mul.wide.s32 	%rd5, %r10, 4;
	add.s64 	%rd6, %rd4, %rd5;
	ld.global.f32 	%f1, [%rd6];
	mul.wide.u32 	%rd7, %r1, 32;
	mov.u64 	%rd8, x;
	add.s64 	%rd9, %rd8, %rd7;
	mul.wide.s32 	%rd10, %r2, 4;
	add.s64 	%rd11, %rd9, %rd10;
	st.global.f32 	[%rd11], %f1;
	mul.f32 	%f2, %f1, 0f3FB8AA3B;
	ex2.approx.f32 	%f3, %f2;
	mov.u64 	%rd12, exp_x;
	add.s64 	%rd13, %rd12, %rd7;
	add.s64 	%rd14, %rd13, %rd10;
	st.global.f32 	[%rd14], %f3;
	mul.wide.u32 	%rd15, %r1, 4;
	mov.u64 	%rd16, sum_exp;
	add.s64 	%rd17, %rd16, %rd15;
	add.s64 	%rd18, %rd17, %rd10;
	ld.global.f32 	%f4, [%rd18];
	div.rn.f32 	%f5, %f3, %f4;
	mov.u64 	%rd19, result;
	add.s64 	%rd20, %rd19, %rd7;
	add.s64 	%rd21, %rd20, %rd10;
	st.global.f32 	[%rd21], %f5;
	add.s64 	%rd22, %rd3, %rd5;
	st.global.f32 	[%rd22], %f5;
$L__BB0_2:
	ret;

}


// ===== COMPILED SASS (sm_100) =====

	.target	sm_100

	.elftype	@"ET_EXEC"


//--------------------- .note.nv.tkinfo           --------------------------
	.section	.note.nv.tkinfo,"",@"SHT_NOTE"
	.sectionflags	@"SHF_NOTE_NV_TKINFO"
	.tkinfo
        /*0018*/ 	.word	0x00000002
        /*0030*/ 	.string	""
        /*0030*/ 	.string	"ptxas"
        /*0030*/ 	.string	"Cuda compilation tools, release 13.0, V13.0.88"
        /*0030*/ 	.string	"Build cuda_13.0.r13.0/compiler.36424714_0"
        /*0030*/ 	.string	"-arch sm_100 -m 64 "



//--------------------- .note.nv.cuinfo           --------------------------
	.section	.note.nv.cuinfo,"",@"SHT_NOTE"
	.sectionflags	@"SHF_NOTE_NV_CUINFO"
        /*0018*/ 	.short	0x0002
        /*001a*/ 	.short	0x0064
        /*001c*/ 	.short	0x0082
	.zero		2


//--------------------- .nv.info                  --------------------------
	.section	.nv.info,"",@"SHT_CUDA_INFO"
	.align	4


	//----- nvinfo : EIATTR_REGCOUNT
	.align		4
        /*0000*/ 	.byte	0x04, 0x2f
        /*0002*/ 	.short	(.L_5 - .L_4)
	.align		4
.L_4:
        /*0004*/ 	.word	index@(_Z17nn_Softmax_kernelPfS_)
        /*0008*/ 	.word	0x00000012


	//----- nvinfo : EIATTR_FRAME_SIZE
	.align		4
.L_5:
        /*000c*/ 	.byte	0x04, 0x11
        /*000e*/ 	.short	(.L_7 - .L_6)
	.align		4
.L_6:
        /*0010*/ 	.word	index@($__internal_0_$__cuda_sm3x_div_rn_noftz_f32_slowpath)
        /*0014*/ 	.word	0x00000000


	//----- nvinfo : EIATTR_FRAME_SIZE
	.align		4
.L_7:
        /*0018*/ 	.byte	0x04, 0x11
        /*001a*/ 	.short	(.L_9 - .L_8)
	.align		4
.L_8:
        /*001c*/ 	.word	index@(_Z17nn_Softmax_kernelPfS_)
        /*0020*/ 	.word	0x00000000


	//----- nvinfo : EIATTR_MIN_STACK_SIZE
	.align		4
.L_9:
        /*0024*/ 	.byte	0x04, 0x12
        /*0026*/ 	.short	(.L_11 - .L_10)
	.align		4
.L_10:
        /*0028*/ 	.word	index@(_Z17nn_Softmax_kernelPfS_)
        /*002c*/ 	.word	0x00000000
.L_11:


//--------------------- .nv.compat                --------------------------
	.section	.nv.compat,"",@"SHT_CUDA_COMPAT_INFO"
	.align	4
        /*0000*/ 	.byte	0x02, 0x09, 0x00, 0x00, 0x02, 0x02, 0x01, 0x00, 0x02, 0x05, 0x05, 0x00, 0x03, 0x07, 0x01, 0x01
        /*0010*/ 	.byte	0x02, 0x03, 0x00, 0x00, 0x02, 0x06, 0x01, 0x00, 0x04, 0x0b, 0x08, 0x00, 0x01, 0x00, 0x00, 0x00
        /*0020*/ 	.byte	0x00, 0x00, 0x00, 0x00


//--------------------- .nv.info._Z17nn_Softmax_kernelPfS_ --------------------------
	.section	.nv.info._Z17nn_Softmax_kernelPfS_,"",@"SHT_CUDA_INFO"
	.sectionflags	@""
	.align	4


	//----- nvinfo : EIATTR_CUDA_API_VERSION
	.align		4
        /*0000*/ 	.byte	0x04, 0x37
        /*0002*/ 	.short	(.L_13 - .L_12)
.L_12:
        /*0004*/ 	.word	0x00000082


	//----- nvinfo : EIATTR_KPARAM_INFO
	.align		4
.L_13:
        /*0008*/ 	.byte	0x04, 0x17
        /*000a*/ 	.short	(.L_15 - .L_14)
.L_14:
        /*000c*/ 	.word	0x00000000
        /*0010*/ 	.short	0x0001
        /*0012*/ 	.short	0x0008
        /*0014*/ 	.byte	0x00, 0xf5, 0x21, 0x00


	//----- nvinfo : EIATTR_KPARAM_INFO
	.align		4
.L_15:
        /*0018*/ 	.byte	0x04, 0x17
        /*001a*/ 	.short	(.L_17 - .L_16)
.L_16:
        /*001c*/ 	.word	0x00000000
        /*0020*/ 	.short	0x0000
        /*0022*/ 	.short	0x0000
        /*0024*/ 	.byte	0x00, 0xf5, 0x21, 0x00


	//----- nvinfo : EIATTR_SPARSE_MMA_MASK
	.align		4
.L_17:
        /*0028*/ 	.byte	0x03, 0x50
        /*002a*/ 	.short	0x0000


	//----- nvinfo : EIATTR_MAXREG_COUNT
	.align		4
        /*002c*/ 	.byte	0x03, 0x1b
        /*002e*/ 	.short	0x00ff


	//----- nvinfo : EIATTR_MERCURY_ISA_VERSION
	.align		4
        /*0030*/ 	.byte	0x03, 0x5f
        /*0032*/ 	.short	0x0101


	//----- nvinfo : EIATTR_VRC_CTA_INIT_COUNT
	.align		4
        /*0034*/ 	.byte	0x02, 0x4a
	.zero		1
	.zero		1


	//----- nvinfo : EIATTR_EXIT_INSTR_OFFSETS
	.align		4
        /*0038*/ 	.byte	0x04, 0x1c
        /*003a*/ 	.short	(.L_19 - .L_18)


	//   ....[0]....
.L_18:
        /*003c*/ 	.word	0x000000b0


	//   ....[1]....
        /*0040*/ 	.word	0x00000360


	//----- nvinfo : EIATTR_CRS_STACK_SIZE
	.align		4
.L_19:
        /*0044*/ 	.byte	0x04, 0x1e
        /*0046*/ 	.short	(.L_21 - .L_20)
.L_20:
        /*0048*/ 	.word	0x00000000


	//----- nvinfo : EIATTR_CBANK_PARAM_SIZE
	.align		4
.L_21:
        /*004c*/ 	.byte	0x03, 0x19
        /*004e*/ 	.short	0x0010


	//----- nvinfo : EIATTR_PARAM_CBANK
	.align		4
        /*0050*/ 	.byte	0x04, 0x0a
        /*0052*/ 	.short	(.L_23 - .L_22)
	.align		4
.L_22:
        /*0054*/ 	.word	index@(.nv.constant0._Z17nn_Softmax_kernelPfS_)
        /*0058*/ 	.short	0x0380
        /*005a*/ 	.short	0x0010


	//----- nvinfo : EIATTR_SW_WAR
	.align		4
.L_23:
        /*005c*/ 	.byte	0x04, 0x36
        /*005e*/ 	.short	(.L_25 - .L_24)
.L_24:
        /*0060*/ 	.word	0x00000008
.L_25:


//--------------------- .nv.callgraph             --------------------------
	.section	.nv.callgraph,"",@"SHT_CUDA_CALLGRAPH"
	.align	4
	.sectionentsize	8
	.align		4
        /*0000*/ 	.word	0x00000000
	.align		4
        /*0004*/ 	.word	0xffffffff
	.align		4
        /*0008*/ 	.word	0x00000000
	.align		4
        /*000c*/ 	.word	0xfffffffe
	.align		4
        /*0010*/ 	.word	0x00000000
	.align		4
        /*0014*/ 	.word	0xfffffffd
	.align		4
        /*0018*/ 	.word	0x00000000
	.align		4
        /*001c*/ 	.word	0xfffffffc


//--------------------- .nv.constant4             --------------------------
	.section	.nv.constant4,"a",@progbits
	.align	8
	.align		8
.nv.constant4:
        /*0000*/ 	.dword	x
	.align		8
        /*0008*/ 	.dword	exp_x
	.align		8
        /*0010*/ 	.dword	sum_exp
	.align		8
        /*0018*/ 	.dword	result


//--------------------- .text._Z17nn_Softmax_kernelPfS_ --------------------------
	.section	.text._Z17nn_Softmax_kernelPfS_,"ax",@progbits
	.align	128
        .global         _Z17nn_Softmax_kernelPfS_
        .type           _Z17nn_Softmax_kernelPfS_,@function
        .size           _Z17nn_Softmax_kernelPfS_,(.L_x_14 - _Z17nn_Softmax_kernelPfS_)
        .other          _Z17nn_Softmax_kernelPfS_,@"STO_CUDA_ENTRY STV_DEFAULT"
_Z17nn_Softmax_kernelPfS_:
.text._Z17nn_Softmax_kernelPfS_:
[----:B------:R-:W-:Y:S01]  /*0000*/  LDC R1, c[0x0][0x37c] ;  /* 0x0000df00ff017b82 */ /* 0x000fe20000000800 */
[----:B------:R-:W0:Y:S07]  /*0010*/  S2R R4, SR_TID.X ;  /* 0x0000000000047919 */ /* 0x000e2e0000002100 */
[----:B------:R-:W1:Y:S01]  /*0020*/  LDC R0, c[0x0][0x364] ;  /* 0x0000d900ff007b82 */ /* 0x000e620000000800 */
[----:B------:R-:W1:Y:S07]  /*0030*/  S2R R5, SR_TID.Y ;  /* 0x0000000000057919 */ /* 0x000e6e0000002200 */
[----:B------:R-:W0:Y:S08]  /*0040*/  S2UR UR5, SR_CTAID.X ;  /* 0x00000000000579c3 */ /* 0x000e300000002500 */
[----:B------:R-:W0:Y:S08]  /*0050*/  LDC R3, c[0x0][0x360] ;  /* 0x0000d800ff037b82 */ /* 0x000e300000000800 */
[----:B------:R-:W1:Y:S01]  /*0060*/  S2UR UR4, SR_CTAID.Y ;  /* 0x00000000000479c3 */ /* 0x000e620000002600 */
[----:B0-----:R-:W-:-:S05]  /*0070*/  IMAD R4, R3, UR5, R4 ;  /* 0x0000000503047c24 */ /* 0x001fca000f8e0204 */
[----:B------:R-:W-:Y:S01]  /*0080*/  ISETP.GT.AND P0, PT, R4, 0x7, PT ;  /* 0x000000070400780c */ /* 0x000fe20003f04270 */
[----:B-1----:R-:W-:-:S05]  /*0090*/  IMAD R5, R0, UR4, R5 ;  /* 0x0000000400057c24 */ /* 0x002fca000f8e0205 */
[----:B------:R-:W-:-:S13]  /*00a0*/  ISETP.GT.U32.OR P0, PT, R5, 0x7, P0 ;  /* 0x000000070500780c */ /* 0x000fda0000704470 */
[----:B------:R-:W-:Y:S05]  /*00b0*/  @P0 EXIT ;  /* 0x000000000000094d */ /* 0x000fea0003800000 */
[----:B------:R-:W0:Y:S01]  /*00c0*/  LDC.64 R6, c[0x0][0x380] ;  /* 0x0000e000ff067b82 */ /* 0x000e220000000a00 */
[----:B------:R-:W1:Y:S01]  /*00d0*/  LDCU.64 UR4, c[0x0][0x358] ;  /* 0x00006b00ff0477ac */ /* 0x000e620008000a00 */
[----:B------:R-:W-:-:S06]  /*00e0*/  IMAD R2, R5, 0x8, R4 ;  /* 0x0000000805027824 */ /* 0x000fcc00078e0204 */
[----:B------:R-:W2:Y:S08]  /*00f0*/  LDC.64 R8, c[0x4][RZ] ;  /* 0x01000000ff087b82 */ /* 0x000eb00000000a00 */
[----:B------:R-:W3:Y:S01]  /*0100*/  LDC.64 R10, c[0x4][0x8] ;  /* 0x01000200ff0a7b82 */ /* 0x000ee20000000a00 */
[----:B0-----:R-:W-:-:S07]  /*0110*/  IMAD.WIDE R6, R2, 0x4, R6 ;  /* 0x0000000402067825 */ /* 0x001fce00078e0206 */
[----:B------:R-:W0:Y:S01]  /*0120*/  LDC.64 R12, c[0x4][0x10] ;  /* 0x01000400ff0c7b82 */ /* 0x000e220000000a00 */
[----:B-1----:R-:W4:Y:S01]  /*0130*/  LDG.E R7, desc[UR4][R6.64] ;  /* 0x0000000406077981 */ /* 0x002f22000c1e1900 */
[----:B--2---:R-:W-:-:S04]  /*0140*/  IMAD.WIDE.U32 R8, R5, 0x20, R8 ;  /* 0x0000002005087825 */ /* 0x004fc800078e0008 */
[----:B------:R-:W-:-:S04]  /*0150*/  IMAD.WIDE R8, R4, 0x4, R8 ;  /* 0x0000000404087825 */ /* 0x000fc800078e0208 */
[----:B---3--:R-:W-:-:S04]  /*0160*/  IMAD.WIDE.U32 R10, R5, 0x20, R10 ;  /* 0x00000020050a7825 */ /* 0x008fc800078e000a */
[----:B------:R-:W-:-:S04]  /*0170*/  IMAD.WIDE R10, R4, 0x4, R10 ;  /* 0x00000004040a7825 */ /* 0x000fc800078e020a */
[----:B0-----:R-:W-:-:S04]  /*0180*/  IMAD.WIDE.U32 R12, R5, 0x4, R12 ;  /* 0x00000004050c7825 */ /* 0x001fc800078e000c */
[----:B------:R-:W-:-:S04]  /*0190*/  IMAD.WIDE R12, R4, 0x4, R12 ;  /* 0x00000004040c7825 */ /* 0x000fc800078e020c */
[----:B----4-:R-:W-:Y:S01]  /*01a0*/  FMUL R3, R7, 1.4426950216293334961 ;  /* 0x3fb8aa3b07037820 */ /* 0x010fe20000400000 */
[----:B------:R0:W-:Y:S04]  /*01b0*/  STG.E desc[UR4][R8.64], R7 ;  /* 0x0000000708007986 */ /* 0x0001e8000c101904 */
[----:B------:R-:W-:-:S13]  /*01c0*/  FSETP.GEU.AND P0, PT, R3, -126, PT ;  /* 0xc2fc00000300780b */ /* 0x000fda0003f0e000 */
[----:B------:R-:W-:-:S04]  /*01d0*/  @!P0 FMUL R3, R3, 0.5 ;  /* 0x3f00000003038820 */ /* 0x000fc80000400000 */
[----:B------:R-:W1:Y:S02]  /*01e0*/  MUFU.EX2 R0, R3 ;  /* 0x0000000300007308 */ /* 0x000e640000000800 */
[----:B-1----:R-:W-:-:S05]  /*01f0*/  @!P0 FMUL R0, R0, R0 ;  /* 0x0000000000008220 */ /* 0x002fca0000400000 */
[----:B------:R0:W-:Y:S04]  /*0200*/  STG.E desc[UR4][R10.64], R0 ;  /* 0x000000000a007986 */ /* 0x0001e8000c101904 */
[----:B------:R-:W2:Y:S01]  /*0210*/  LDG.E R13, desc[UR4][R12.64] ;  /* 0x000000040c0d7981 */ /* 0x000ea2000c1e1900 */
[----:B------:R-:W-:Y:S01]  /*0220*/  BSSY.RECONVERGENT B0, `(.L_x_0) ;  /* 0x000000c000007945 */ /* 0x000fe20003800200 */
[----:B--2---:R-:W1:Y:S08]  /*0230*/  MUFU.RCP R6, R13 ;  /* 0x0000000d00067308 */ /* 0x004e700000001000 */
[----:B------:R-:W2:Y:S01]  /*0240*/  FCHK P0, R0, R13 ;  /* 0x0000000d00007302 */ /* 0x000ea20000000000 */
[----:B-1----:R-:W-:-:S04]  /*0250*/  FFMA R3, -R13, R6, 1 ;  /* 0x3f8000000d037423 */ /* 0x002fc80000000106 */
[----:B------:R-:W-:-:S04]  /*0260*/  FFMA R3, R6, R3, R6 ;  /* 0x0000000306037223 */ /* 0x000fc80000000006 */
[----:B------:R-:W-:-:S04]  /*0270*/  FFMA R6, R0, R3, RZ ;  /* 0x0000000300067223 */ /* 0x000fc800000000ff */
[----:B------:R-:W-:-:S04]  /*0280*/  FFMA R14, -R13, R6, R0 ;  /* 0x000000060d0e7223 */ /* 0x000fc80000000100 */
[----:B------:R-:W-:Y:S01]  /*0290*/  FFMA R15, R3, R14, R6 ;  /* 0x0000000e030f7223 */ /* 0x000fe20000000006 */
[----:B0-2---:R-:W-:Y:S06]  /*02a0*/  @!P0 BRA `(.L_x_1) ;  /* 0x00000000000c8947 */ /* 0x005fec0003800000 */
[----:B------:R-:W-:-:S07]  /*02b0*/  MOV R6, 0x2d0 ;  /* 0x000002d000067802 */ /* 0x000fce0000000f00 */
[----:B------:R-:W-:Y:S05]  /*02c0*/  CALL.REL.NOINC `($__internal_0_$__cuda_sm3x_div_rn_noftz_f32_slowpath) ;  /* 0x0000000000287944 */ /* 0x000fea0003c00000 */
[----:B------:R-:W-:-:S07]  /*02d0*/  IMAD.MOV.U32 R15, RZ, RZ, R0 ;  /* 0x000000ffff0f7224 */ /* 0x000fce00078e0000 */
.L_x_1:
[----:B------:R-:W-:Y:S05]  /*02e0*/  BSYNC.RECONVERGENT B0 ;  /* 0x0000000000007941 */ /* 0x000fea0003800200 */
.L_x_0:
[----:B------:R-:W0:Y:S08]  /*02f0*/  LDC.64 R6, c[0x4][0x18] ;  /* 0x01000600ff067b82 */ /* 0x000e300000000a00 */
[----:B------:R-:W1:Y:S01]  /*0300*/  LDC.64 R8, c[0x0][0x388] ;  /* 0x0000e200ff087b82 */ /* 0x000e620000000a00 */
[----:B0-----:R-:W-:-:S04]  /*0310*/  IMAD.WIDE.U32 R6, R5, 0x20, R6 ;  /* 0x0000002005067825 */ /* 0x001fc800078e0006 */
[----:B------:R-:W-:-:S04]  /*0320*/  IMAD.WIDE R6, R4, 0x4, R6 ;  /* 0x0000000404067825 */ /* 0x000fc800078e0206 */
[----:B-1----:R-:W-:Y:S01]  /*0330*/  IMAD.WIDE R2, R2, 0x4, R8 ;  /* 0x0000000402027825 */ /* 0x002fe200078e0208 */
[----:B------:R-:W-:Y:S04]  /*0340*/  STG.E desc[UR4][R6.64], R15 ;  /* 0x0000000f06007986 */ /* 0x000fe8000c101904 */
[----:B------:R-:W-:Y:S01]  /*0350*/  STG.E desc[UR4][R2.64], R15 ;  /* 0x0000000f02007986 */ /* 0x000fe2000c101904 */
[----:B------:R-:W-:Y:S05]  /*0360*/  EXIT ;  /* 0x000000000000794d */ /* 0x000fea0003800000 */
        .weak           $__internal_0_$__cuda_sm3x_div_rn_noftz_f32_slowpath
        .type           $__internal_0_$__cuda_sm3x_div_rn_noftz_f32_slowpath,@function
        .size           $__internal_0_$__cuda_sm3x_div_rn_noftz_f32_slowpath,(.L_x_14 - $__internal_0_$__cuda_sm3x_div_rn_noftz_f32_slowpath)
$__internal_0_$__cuda_sm3x_div_rn_noftz_f32_slowpath:
[----:B------:R-:W-:Y:S01]  /*0370*/  SHF.R.U32.HI R7, RZ, 0x17, R13 ;  /* 0x00000017ff077819 */ /* 0x000fe2000001160d */
[----:B------:R-:W-:Y:S01]  /*0380*/  BSSY.RECONVERGENT B1, `(.L_x_2) ;  /* 0x0000064000017945 */ /* 0x000fe20003800200 */
[--C-:B------:R-:W-:Y:S01]  /*0390*/  SHF.R.U32.HI R3, RZ, 0x17, R0.reuse ;  /* 0x00000017ff037819 */ /* 0x100fe20000011600 */
[----:B------:R-:W-:Y:S01]  /*03a0*/  IMAD.MOV.U32 R10, RZ, RZ, R0 ;  /* 0x000000ffff0a7224 */ /* 0x000fe200078e0000 */
[----:B------:R-:W-:Y:S02]  /*03b0*/  LOP3.LUT R9, R7, 0xff, RZ, 0xc0, !PT ;  /* 0x000000ff07097812 */ /* 0x000fe400078ec0ff */
[----:B------:R-:W-:-:S03]  /*03c0*/  LOP3.LUT R8, R3, 0xff, RZ, 0xc0, !PT ;  /* 0x000000ff03087812 */ /* 0x000fc600078ec0ff */
[----:B------:R-:W-:Y:S02]  /*03d0*/  VIADD R12, R9, 0xffffffff ;  /* 0xffffffff090c7836 */ /* 0x000fe40000000000 */
[----:B------:R-:W-:-:S03]  /*03e0*/  VIADD R11, R8, 0xffffffff ;  /* 0xffffffff080b7836 */ /* 0x000fc60000000000 */
[----:B------:R-:W-:-:S04]  /*03f0*/  ISETP.GT.U32.AND P0, PT, R12, 0xfd, PT ;  /* 0x000000fd0c00780c */ /* 0x000fc80003f04070 */
[----:B------:R-:W-:-:S13]  /*0400*/  ISETP.GT.U32.OR P0, PT, R11, 0xfd, P0 ;  /* 0x000000fd0b00780c */ /* 0x000fda0000704470 */
[----:B------:R-:W-:Y:S01]  /*0410*/  @!P0 IMAD.MOV.U32 R7, RZ, RZ, RZ ;  /* 0x000000ffff078224 */ /* 0x000fe200078e00ff */
[----:B------:R-:W-:Y:S06]  /*0420*/  @!P0 BRA `(.L_x_3) ;  /* 0x0000000000608947 */ /* 0x000fec0003800000 */
[----:B------:R-:W-:Y:S02]  /*0430*/  FSETP.GTU.FTZ.AND P0, PT, |R0|, +INF , PT ;  /* 0x7f8000000000780b */ /* 0x000fe40003f1c200 */
[----:B------:R-:W-:Y:S02]  /*0440*/  FSETP.GTU.FTZ.AND P1, PT, |R13|, +INF , PT ;  /* 0x7f8000000d00780b */ /* 0x000fe40003f3c200 */
[----:B------:R-:W-:Y:S02]  /*0450*/  MOV R3, R13 ;  /* 0x0000000d00037202 */ /* 0x000fe40000000f00 */
[----:B------:R-:W-:-:S13]  /*0460*/  PLOP3.LUT P0, PT, P0, P1, PT, 0xf8, 0x8f ;  /* 0x00000000008f781c */ /* 0x000fda0000703f70 */
[----:B------:R-:W-:Y:S05]  /*0470*/  @P0 BRA `(.L_x_4) ;  /* 0x00000004004c0947 */ /* 0x000fea0003800000 */
[----:B------:R-:W-:-:S13]  /*0480*/  LOP3.LUT P0, RZ, R13, 0x7fffffff, R10, 0xc8, !PT ;  /* 0x7fffffff0dff7812 */ /* 0x000fda000780c80a */
[----:B------:R-:W-:Y:S05]  /*0490*/  @!P0 BRA `(.L_x_5) ;  /* 0x00000004003c8947 */ /* 0x000fea0003800000 */
[C---:B------:R-:W-:Y:S02]  /*04a0*/  FSETP.NEU.FTZ.AND P2, PT, |R0|.reuse, +INF , PT ;  /* 0x7f8000000000780b */ /* 0x040fe40003f5d200 */
[----:B------:R-:W-:Y:S02]  /*04b0*/  FSETP.NEU.FTZ.AND P1, PT, |R3|, +INF , PT ;  /* 0x7f8000000300780b */ /* 0x000fe40003f3d200 */
[----:B------:R-:W-:-:S11]  /*04c0*/  FSETP.NEU.FTZ.AND P0, PT, |R0|, +INF , PT ;  /* 0x7f8000000000780b */ /* 0x000fd60003f1d200 */
[----:B------:R-:W-:Y:S05]  /*04d0*/  @!P1 BRA !P2, `(.L_x_5) ;  /* 0x00000004002c9947 */ /* 0x000fea0005000000 */
[----:B------:R-:W-:-:S04]  /*04e0*/  LOP3.LUT P2, RZ, R10, 0x7fffffff, RZ, 0xc0, !PT ;  /* 0x7fffffff0aff7812 */ /* 0x000fc8000784c0ff */
[----:B------:R-:W-:-:S13]  /*04f0*/  PLOP3.LUT P1, PT, P1, P2, PT, 0x2f, 0xf2 ;  /* 0x0000000000f2781c */ /* 0x000fda0000f24577 */
[----:B------:R-:W-:Y:S05]  /*0500*/  @P1 BRA `(.L_x_6) ;  /* 0x0000000400181947 */ /* 0x000fea0003800000 */
[----:B------:R-:W-:-:S04]  /*0510*/  LOP3.LUT P1, RZ, R13, 0x7fffffff, RZ, 0xc0, !PT ;  /* 0x7fffffff0dff7812 */ /* 0x000fc8000782c0ff */
[----:B------:R-:W-:-:S13]  /*0520*/  PLOP3.LUT P0, PT, P0, P1, PT, 0x2f, 0xf2 ;  /* 0x0000000000f2781c */ /* 0x000fda0000702577 */
[----:B------:R-:W-:Y:S05]  /*0530*/  @P0 BRA `(.L_x_7) ;  /* 0x0000000400000947 */ /* 0x000fea0003800000 */
[----:B------:R-:W-:Y:S02]  /*0540*/  ISETP.GE.AND P0, PT, R11, RZ, PT ;  /* 0x000000ff0b00720c */ /* 0x000fe40003f06270 */
[----:B------:R-:W-:-:S11]  /*0550*/  ISETP.GE.AND P1, PT, R12, RZ, PT ;  /* 0x000000ff0c00720c */ /* 0x000fd60003f26270 */
[----:B------:R-:W-:Y:S02]  /*0560*/  @P0 IMAD.MOV.U32 R7, RZ, RZ, RZ ;  /* 0x000000ffff070224 */ /* 0x000fe400078e00ff */
[----:B------:R-:W-:Y:S01]  /*0570*/  @!P0 FFMA R10, R0, 1.84467440737095516160e+19, RZ ;  /* 0x5f800000000a8823 */ /* 0x000fe200000000ff */
[----:B------:R-:W-:Y:S02]  /*0580*/  @!P0 IMAD.MOV.U32 R7, RZ, RZ, -0x40 ;  /* 0xffffffc0ff078424 */ /* 0x000fe400078e00ff */
[----:B------:R-:W-:Y:S02]  /*0590*/  @!P1 FFMA R13, R3, 1.84467440737095516160e+19, RZ ;  /* 0x5f800000030d9823 */ /* 0x000fe400000000ff */
[----:B------:R-:W-:-:S07]  /*05a0*/  @!P1 VIADD R7, R7, 0x40 ;  /* 0x0000004007079836 */ /* 0x000fce0000000000 */
.L_x_3:
[----:B------:R-:W-:Y:S01]  /*05b0*/  LEA R0, R9, 0xc0800000, 0x17 ;  /* 0xc080000009007811 */ /* 0x000fe200078eb8ff */
[----:B------:R-:W-:Y:S01]  /*05c0*/  BSSY.RECONVERGENT B2, `(.L_x_8) ;  /* 0x0000036000027945 */ /* 0x000fe20003800200 */
[----:B------:R-:W-:-:S03]  /*05d0*/  IADD3 R8, PT, PT, R8, -0x7f, RZ ;  /* 0xffffff8108087810 */ /* 0x000fc60007ffe0ff */
[----:B------:R-:W-:Y:S02]  /*05e0*/  IMAD.IADD R13, R13, 0x1, -R0 ;  /* 0x000000010d0d7824 */ /* 0x000fe400078e0a00 */
[C---:B------:R-:W-:Y:S01]  /*05f0*/  IMAD R0, R8.reuse, -0x800000, R10 ;  /* 0xff80000008007824 */ /* 0x040fe200078e020a */
[----:B------:R-:W-:Y:S01]  /*0600*/  IADD3 R8, PT, PT, R8, 0x7f, -R9 ;  /* 0x0000007f08087810 */ /* 0x000fe20007ffe809 */
[----:B------:R-:W0:Y:S01]  /*0610*/  MUFU.RCP R3, R13 ;  /* 0x0000000d00037308 */ /* 0x000e220000001000 */
[----:B------:R-:W-:-:S03]  /*0620*/  FADD.FTZ R11, -R13, -RZ ;  /* 0x800000ff0d0b7221 */ /* 0x000fc60000010100 */
[----:B------:R-:W-:Y:S02]  /*0630*/  IMAD.IADD R8, R8, 0x1, R7 ;  /* 0x0000000108087824 */ /* 0x000fe400078e0207 */
[----:B0-----:R-:W-:-:S04]  /*0640*/  FFMA R12, R3, R11, 1 ;  /* 0x3f800000030c7423 */ /* 0x001fc8000000000b */
[----:B------:R-:W-:-:S04]  /*0650*/  FFMA R12, R3, R12, R3 ;  /* 0x0000000c030c7223 */ /* 0x000fc80000000003 */
[----:B------:R-:W-:-:S04]  /*0660*/  FFMA R3, R0, R12, RZ ;  /* 0x0000000c00037223 */ /* 0x000fc800000000ff */
[----:B------:R-:W-:-:S04]  /*0670*/  FFMA R10, R11, R3, R0 ;  /* 0x000000030b0a7223 */ /* 0x000fc80000000000 */
[----:B------:R-:W-:-:S04]  /*0680*/  FFMA R15, R12, R10, R3 ;  /* 0x0000000a0c0f7223 */ /* 0x000fc80000000003 */
[----:B------:R-:W-:-:S04]  /*0690*/  FFMA R10, R11, R15, R0 ;  /* 0x0000000f0b0a7223 */ /* 0x000fc80000000000 */
[----:B------:R-:W-:-:S05]  /*06a0*/  FFMA R0, R12, R10, R15 ;  /* 0x0000000a0c007223 */ /* 0x000fca000000000f */
[----:B------:R-:W-:-:S04]  /*06b0*/  SHF.R.U32.HI R3, RZ, 0x17, R0 ;  /* 0x00000017ff037819 */ /* 0x000fc80000011600 */
[----:B------:R-:W-:-:S05]  /*06c0*/  LOP3.LUT R3, R3, 0xff, RZ, 0xc0, !PT ;  /* 0x000000ff03037812 */ /* 0x000fca00078ec0ff */
[----:B------:R-:W-:-:S04]  /*06d0*/  IMAD.IADD R9, R3, 0x1, R8 ;  /* 0x0000000103097824 */ /* 0x000fc800078e0208 */
[----:B------:R-:W-:-:S05]  /*06e0*/  VIADD R3, R9, 0xffffffff ;  /* 0xffffffff09037836 */ /* 0x000fca0000000000 */
[----:B------:R-:W-:-:S13]  /*06f0*/  ISETP.GE.U32.AND P0, PT, R3, 0xfe, PT ;  /* 0x000000fe0300780c */ /* 0x000fda0003f06070 */
[----:B------:R-:W-:Y:S05]  /*0700*/  @!P0 BRA `(.L_x_9) ;  /* 0x0000000000808947 */ /* 0x000fea0003800000 */
[----:B------:R-:W-:-:S13]  /*0710*/  ISETP.GT.AND P0, PT, R9, 0xfe, PT ;  /* 0x000000fe0900780c */ /* 0x000fda0003f04270 */
[----:B------:R-:W-:Y:S05]  /*0720*/  @P0 BRA `(.L_x_10) ;  /* 0x00000000006c0947 */ /* 0x000fea0003800000 */
[----:B------:R-:W-:-:S13]  /*0730*/  ISETP.GE.AND P0, PT, R9, 0x1, PT ;  /* 0x000000010900780c */ /* 0x000fda0003f06270 */
[----:B------:R-:W-:Y:S05]  /*0740*/  @P0 BRA `(.L_x_11) ;  /* 0x0000000000740947 */ /* 0x000fea0003800000 */
[----:B------:R-:W-:Y:S02]  /*0750*/  ISETP.GE.AND P0, PT, R9, -0x18, PT ;  /* 0xffffffe80900780c */ /* 0x000fe40003f06270 */
[----:B------:R-:W-:-:S11]  /*0760*/  LOP3.LUT R0, R0, 0x80000000, RZ, 0xc0, !PT ;  /* 0x8000000000007812 */ /* 0x000fd600078ec0ff */
[----:B------:R-:W-:Y:S05]  /*0770*/  @!P0 BRA `(.L_x_11) ;  /* 0x0000000000688947 */ /* 0x000fea0003800000 */
[CCC-:B------:R-:W-:Y:S01]  /*0780*/  FFMA.RZ R3, R12.reuse, R10.reuse, R15.reuse ;  /* 0x0000000a0c037223 */ /* 0x1c0fe2000000c00f */
[CCC-:B------:R-:W-:Y:S01]  /*0790*/  FFMA.RM R8, R12.reuse, R10.reuse, R15.reuse ;  /* 0x0000000a0c087223 */ /* 0x1c0fe2000000400f */
[C---:B------:R-:W-:Y:S02]  /*07a0*/  ISETP.NE.AND P2, PT, R9.reuse, RZ, PT ;  /* 0x000000ff0900720c */ /* 0x040fe40003f45270 */
[----:B------:R-:W-:Y:S02]  /*07b0*/  ISETP.NE.AND P1, PT, R9, RZ, PT ;  /* 0x000000ff0900720c */ /* 0x000fe40003f25270 */
[----:B------:R-:W-:Y:S01]  /*07c0*/  LOP3.LUT R7, R3, 0x7fffff, RZ, 0xc0, !PT ;  /* 0x007fffff03077812 */ /* 0x000fe200078ec0ff */
[----:B------:R-:W-:Y:S01]  /*07d0*/  FFMA.RP R3, R12, R10, R15 ;  /* 0x0000000a0c037223 */ /* 0x000fe2000000800f */
[C---:B------:R-:W-:Y:S01]  /*07e0*/  VIADD R10, R9.reuse, 0x20 ;  /* 0x00000020090a7836 */ /* 0x040fe20000000000 */
[----:B------:R-:W-:Y:S02]  /*07f0*/  IADD3 R9, PT, PT, -R9, RZ, RZ ;  /* 0x000000ff09097210 */ /* 0x000fe40007ffe1ff */
[----:B------:R-:W-:-:S02]  /*0800*/  LOP3.LUT R7, R7, 0x800000, RZ, 0xfc, !PT ;  /* 0x0080000007077812 */ /* 0x000fc400078efcff */
[----:B------:R-:W-:Y:S02]  /*0810*/  FSETP.NEU.FTZ.AND P0, PT, R3, R8, PT ;  /* 0x000000080300720b */ /* 0x000fe40003f1d000 */
[----:B------:R-:W-:Y:S02]  /*0820*/  SHF.L.U32 R10, R7, R10, RZ ;  /* 0x0000000a070a7219 */ /* 0x000fe400000006ff */
[----:B------:R-:W-:Y:S02]  /*0830*/  SEL R8, R9, RZ, P2 ;  /* 0x000000ff09087207 */ /* 0x000fe40001000000 */
[----:B------:R-:W-:Y:S02]  /*0840*/  ISETP.NE.AND P1, PT, R10, RZ, P1 ;  /* 0x000000ff0a00720c */ /* 0x000fe40000f25270 */
[----:B------:R-:W-:Y:S02]  /*0850*/  SHF.R.U32.HI R8, RZ, R8, R7 ;  /* 0x00000008ff087219 */ /* 0x000fe40000011607 */
[----:B------:R-:W-:-:S02]  /*0860*/  PLOP3.LUT P0, PT, P0, P1, PT, 0xf8, 0x8f ;  /* 0x00000000008f781c */ /* 0x000fc40000703f70 */
[----:B------:R-:W-:Y:S02]  /*0870*/  SHF.R.U32.HI R10, RZ, 0x1, R8 ;  /* 0x00000001ff0a7819 */ /* 0x000fe40000011608 */
[----:B------:R-:W-:-:S04]  /*0880*/  SEL R3, RZ, 0x1, !P0 ;  /* 0x00000001ff037807 */ /* 0x000fc80004000000 */
[----:B------:R-:W-:-:S04]  /*0890*/  LOP3.LUT R3, R3, 0x1, R10, 0xf8, !PT ;  /* 0x0000000103037812 */ /* 0x000fc800078ef80a */
[----:B------:R-:W-:-:S05]  /*08a0*/  LOP3.LUT R3, R3, R8, RZ, 0xc0, !PT ;  /* 0x0000000803037212 */ /* 0x000fca00078ec0ff */
[----:B------:R-:W-:-:S05]  /*08b0*/  IMAD.IADD R3, R10, 0x1, R3 ;  /* 0x000000010a037824 */ /* 0x000fca00078e0203 */
[----:B------:R-:W-:Y:S01]  /*08c0*/  LOP3.LUT R0, R3, R0, RZ, 0xfc, !PT ;  /* 0x0000000003007212 */ /* 0x000fe200078efcff */
[----:B------:R-:W-:Y:S06]  /*08d0*/  BRA `(.L_x_11) ;  /* 0x0000000000107947 */ /* 0x000fec0003800000 */
.L_x_10:
[----:B------:R-:W-:-:S04]  /*08e0*/  LOP3.LUT R0, R0, 0x80000000, RZ, 0xc0, !PT ;  /* 0x8000000000007812 */ /* 0x000fc800078ec0ff */
[----:B------:R-:W-:Y:S01]  /*08f0*/  LOP3.LUT R0, R0, 0x7f800000, RZ, 0xfc, !PT ;  /* 0x7f80000000007812 */ /* 0x000fe200078efcff */
[----:B------:R-:W-:Y:S06]  /*0900*/  BRA `(.L_x_11) ;  /* 0x0000000000047947 */ /* 0x000fec0003800000 */
.L_x_9:
[----:B------:R-:W-:-:S07]  /*0910*/  IMAD R0, R8, 0x800000, R0 ;  /* 0x0080000008007824 */ /* 0x000fce00078e0200 */
.L_x_11:
[----:B------:R-:W-:Y:S05]  /*0920*/  BSYNC.RECONVERGENT B2 ;  /* 0x0000000000027941 */ /* 0x000fea0003800200 */
.L_x_8:
[----:B------:R-:W-:Y:S05]  /*0930*/  BRA `(.L_x_12) ;  /* 0x0000000000207947 */ /* 0x000fea0003800000 */
.L_x_7:
[----:B------:R-:W-:-:S04]  /*0940*/  LOP3.LUT R0, R13, 0x80000000, R10, 0x48, !PT ;  /* 0x800000000d007812 */ /* 0x000fc800078e480a */
[----:B------:R-:W-:Y:S01]  /*0950*/  LOP3.LUT R0, R0, 0x7f800000, RZ, 0xfc, !PT ;  /* 0x7f80000000007812 */ /* 0x000fe200078efcff */
[----:B------:R-:W-:Y:S06]  /*0960*/  BRA `(.L_x_12) ;  /* 0x0000000000147947 */ /* 0x000fec0003800000 */
.L_x_6:
[----:B------:R-:W-:Y:S01]  /*0970*/  LOP3.LUT R0, R13, 0x80000000, R10, 0x48, !PT ;  /* 0x800000000d007812 */ /* 0x000fe200078e480a */
[----:B------:R-:W-:Y:S06]  /*0980*/  BRA `(.L_x_12) ;  /* 0x00000000000c7947 */ /* 0x000fec0003800000 */
.L_x_5:
[----:B------:R-:W0:Y:S01]  /*0990*/  MUFU.RSQ R0, -QNAN ;  /* 0xffc0000000007908 */ /* 0x000e220000001400 */
[----:B------:R-:W-:Y:S05]  /*09a0*/  BRA `(.L_x_12) ;  /* 0x0000000000047947 */ /* 0x000fea0003800000 */
.L_x_4:
[----:B------:R-:W-:-:S07]  /*09b0*/  FADD.FTZ R0, R0, R3 ;  /* 0x0000000300007221 */ /* 0x000fce0000010000 */
.L_x_12:
[----:B------:R-:W-:Y:S05]  /*09c0*/  BSYNC.RECONVERGENT B1 ;  /* 0x0000000000017941 */ /* 0x000fea0003800200 */
.L_x_2:
[----:B------:R-:W-:-:S04]  /*09d0*/  IMAD.MOV.U32 R7, RZ, RZ, 0x0 ;  /* 0x00000000ff077424 */ /* 0x000fc800078e00ff */
[----:B0-----:R-:W-:Y:S05]  /*09e0*/  RET.REL.NODEC R6 `(_Z17nn_Softmax_kernelPfS_) ;  /* 0xfffffff406847950 */ /* 0x001fea0003c3ffff */
.L_x_13:
[----:B------:R-:W-:-:S00]  /*09f0*/  BRA `(.L_x_13) ;  /* 0xfffffffc00fc7947 */ /* 0x000fc0000383ffff */
[----:B------:R-:W-:-:S00]  /*0a00*/  NOP ;  /* 0x0000000000007918 */ /* 0x000fc00000000000 */
[----:B------:R-:W-:-:S00]  /*0a10*/  NOP ;  /* 0x0000000000007918 */ /* 0x000fc00000000000 */
[----:B------:R-:W-:-:S00]  /*0a20*/  NOP ;  /* 0x0000000000007918 */ /* 0x000fc00000000000 */
[----:B------:R-:W-:-:S00]  /*0a30*/  NOP ;  /* 0x0000000000007918 */ /* 0x000fc00000000000 */
[----:B------:R-:W-:-:S00]  /*0a40*/  NOP ;  /* 0x0000000000007918 */ /* 0x000fc00000000000 */
[----:B------:R-:W-:-:S00]  /*0a50*/  NOP ;  /* 0x0000000000007918 */ /* 0x000fc00000000000 */
[----:B------:R-:W-:-:S00]  /*0a60*/  NOP ;  /* 0x0000000000007918 */ /* 0x000fc00000000000 */
[----:B------:R-:W-:-:S00]  /*0a70*/  NOP ;  /* 0x0000000000007918 */ /* 0x000fc00000000000 */
.L_x_14:


//--------------------- .nv.shared.reserved.0     --------------------------
	.section	.nv.shared.reserved.0,"aw",@nobits
	.weak		__nv_reservedSMEM_offset_0_alias
	.size		__nv_reservedSMEM_offset_0_alias, 0, 64
	.other		__nv_reservedSMEM_offset_0_alias,@"STO_CUDA_RESERVED_SHARED STV_DEFAULT"
__nv_reservedSMEM_offset_0_alias:
	.zero		0
	.zero		64


//--------------------- .nv.global                --------------------------
	.section	.nv.global,"aw",@nobits
	.align	4
.nv.global:
	.type		sum_exp,@object
	.size		sum_exp,(x - sum_exp)
sum_exp:
	.zero		32
	.type		x,@object
	.size		x,(result - x)
x:
	.zero		256
	.type		result,@object
	.size		result,(exp_x - result)
result:
	.zero		256
	.type		exp_x,@object
	.size		exp_x,(.L_1 - exp_x)
exp_x:
	.zero		256
.L_1:


//--------------------- .nv.constant0._Z17nn_Softmax_kernelPfS_ --------------------------
	.section	.nv.constant0._Z17nn_Softmax_kernelPfS_,"a",@progbits
	.sectionflags	@""
	.align	4
.nv.constant0._Z17nn_Softmax_kernelPfS_:
	.zero		912


//--------------------- SYMBOLS --------------------------

	.type		.nv.reservedSmem.offset0,@object
	.size		.nv.reservedSmem.offset0,0x4
